//
// Generated by NVIDIA NVVM Compiler
//
// Compiler Build ID: CL-36424714
// Cuda compilation tools, release 13.0, V13.0.88
// Based on NVVM 20.0.0
//

.version 9.0
.target sm_100
.address_size 64

	// .globl	_Z4scanPii
.extern .shared .align 16 .b8 b[];

.visible .entry _Z4scanPii(
	.param .u64 .ptr .align 1 _Z4scanPii_param_0,
	.param .u32 _Z4scanPii_param_1
)
{
	.reg .pred 	%p<4>;
	.reg .b32 	%r<21>;
	.reg .b64 	%rd<5>;

	ld.param.u64 	%rd2, [_Z4scanPii_param_0];
	ld.param.u32 	%r5, [_Z4scanPii_param_1];
	mov.u32 	%r6, %ctaid.x;
	mov.u32 	%r7, %ntid.x;
	mov.u32 	%r8, %tid.x;
	mad.lo.s32 	%r1, %r6, %r7, %r8;
	setp.lt.s32 	%p1, %r5, 2;
	@%p1 bra 	$L__BB0_5;
	cvta.to.global.u64 	%rd3, %rd2;
	mul.wide.s32 	%rd4, %r1, 4;
	add.s64 	%rd1, %rd3, %rd4;
	shl.b32 	%r10, %r1, 2;
	mov.u32 	%r11, b;
	add.s32 	%r2, %r11, %r10;
	mov.b32 	%r20, 1;
$L__BB0_2:
	ld.global.u32 	%r12, [%rd1];
	st.shared.u32 	[%r2], %r12;
	bar.sync 	0;
	setp.lt.s32 	%p2, %r1, %r20;
	@%p2 bra 	$L__BB0_4;
	sub.s32 	%r13, %r1, %r20;
	shl.b32 	%r14, %r13, 2;
	add.s32 	%r16, %r11, %r14;
	ld.shared.u32 	%r17, [%r16];
	ld.global.u32 	%r18, [%rd1];
	add.s32 	%r19, %r18, %r17;
	st.global.u32 	[%rd1], %r19;
$L__BB0_4:
	bar.sync 	0;
	shl.b32 	%r20, %r20, 1;
	setp.lt.s32 	%p3, %r20, %r5;
	@%p3 bra 	$L__BB0_2;
$L__BB0_5:
	ret;

}
	// .globl	_Z11init_bucketPiS_ii
.visible .entry _Z11init_bucketPiS_ii(
	.param .u64 .ptr .align 1 _Z11init_bucketPiS_ii_param_0,
	.param .u64 .ptr .align 1 _Z11init_bucketPiS_ii_param_1,
	.param .u32 _Z11init_bucketPiS_ii_param_2,
	.param .u32 _Z11init_bucketPiS_ii_param_3
)
{
	.reg .pred 	%p<3>;
	.reg .b32 	%r<10>;
	.reg .b64 	%rd<11>;

	ld.param.u64 	%rd2, [_Z11init_bucketPiS_ii_param_0];
	ld.param.u64 	%rd3, [_Z11init_bucketPiS_ii_param_1];
	ld.param.u32 	%r2, [_Z11init_bucketPiS_ii_param_2];
	ld.param.u32 	%r3, [_Z11init_bucketPiS_ii_param_3];
	cvta.to.global.u64 	%rd1, %rd3;
	mov.u32 	%r4, %ctaid.x;
	mov.u32 	%r5, %ntid.x;
	mov.u32 	%r6, %tid.x;
	mad.lo.s32 	%r1, %r4, %r5, %r6;
	setp.ge.s32 	%p1, %r1, %r3;
	@%p1 bra 	$L__BB1_2;
	mul.wide.s32 	%rd4, %r1, 4;
	add.s64 	%rd5, %rd1, %rd4;
	mov.b32 	%r7, 0;
	st.global.u32 	[%rd5], %r7;
$L__BB1_2:
	setp.ge.s32 	%p2, %r1, %r2;
	@%p2 bra 	$L__BB1_4;
	cvta.to.global.u64 	%rd6, %rd2;
	mul.wide.s32 	%rd7, %r1, 4;
	add.s64 	%rd8, %rd6, %rd7;
	ld.global.u32 	%r8, [%rd8];
	mul.wide.s32 	%rd9, %r8, 4;
	add.s64 	%rd10, %rd1, %rd9;
	atom.global.add.u32 	%r9, [%rd10], 1;
$L__BB1_4:
	ret;

}
	// .globl	_Z9reset_keyPiS_ii
.visible .entry _Z9reset_keyPiS_ii(
	.param .u64 .ptr .align 1 _Z9reset_keyPiS_ii_param_0,
	.param .u64 .ptr .align 1 _Z9reset_keyPiS_ii_param_1,
	.param .u32 _Z9reset_keyPiS_ii_param_2,
	.param .u32 _Z9reset_keyPiS_ii_param_3
)
{
	.reg .pred 	%p<3>;
	.reg .b32 	%r<10>;
	.reg .b64 	%rd<11>;

	ld.param.u64 	%rd3, [_Z9reset_keyPiS_ii_param_0];
	ld.param.u64 	%rd2, [_Z9reset_keyPiS_ii_param_1];
	ld.param.u32 	%r3, [_Z9reset_keyPiS_ii_param_2];
	ld.param.u32 	%r2, [_Z9reset_keyPiS_ii_param_3];
	cvta.to.global.u64 	%rd1, %rd3;
	mov.u32 	%r4, %ctaid.x;
	mov.u32 	%r5, %ntid.x;
	mov.u32 	%r6, %tid.x;
	mad.lo.s32 	%r1, %r4, %r5, %r6;
	setp.ge.s32 	%p1, %r1, %r3;
	@%p1 bra 	$L__BB2_2;
	mul.wide.s32 	%rd4, %r1, 4;
	add.s64 	%rd5, %rd1, %rd4;
	mov.b32 	%r7, 0;
	st.global.u32 	[%rd5], %r7;
$L__BB2_2:
	setp.ge.s32 	%p2, %r1, %r2;
	@%p2 bra 	$L__BB2_4;
	cvta.to.global.u64 	%rd6, %rd2;
	mul.wide.s32 	%rd7, %r1, 4;
	add.s64 	%rd8, %rd6, %rd7;
	ld.global.u32 	%r8, [%rd8];
	mul.wide.s32 	%rd9, %r8, 4;
	add.s64 	%rd10, %rd1, %rd9;
	atom.global.add.u32 	%r9, [%rd10], 1;
$L__BB2_4:
	ret;

}


// ===== COMPILED SASS (sm_100) =====

	.target	sm_100

	.elftype	@"ET_EXEC"


//--------------------- .note.nv.tkinfo           --------------------------
	.section	.note.nv.tkinfo,"",@"SHT_NOTE"
	.sectionflags	@"SHF_NOTE_NV_TKINFO"
	.tkinfo
        /*0018*/ 	.word	0x00000002
        /*0030*/ 	.string	""
        /*0030*/ 	.string	"ptxas"
        /*0030*/ 	.string	"Cuda compilation tools, release 13.0, V13.0.88"
        /*0030*/ 	.string	"Build cuda_13.0.r13.0/compiler.36424714_0"
        /*0030*/ 	.string	"-arch sm_100 -m 64 "



//--------------------- .note.nv.cuinfo           --------------------------
	.section	.note.nv.cuinfo,"",@"SHT_NOTE"
	.sectionflags	@"SHF_NOTE_NV_CUINFO"
        /*0018*/ 	.short	0x0002
        /*001a*/ 	.short	0x0064
        /*001c*/ 	.short	0x0082
	.zero		2


//--------------------- .nv.info                  --------------------------
	.section	.nv.info,"",@"SHT_CUDA_INFO"
	.align	4


	//----- nvinfo : EIATTR_REGCOUNT
	.align		4
        /*0000*/ 	.byte	0x04, 0x2f
        /*0002*/ 	.short	(.L_1 - .L_0)
	.align		4
.L_0:
        /*0004*/ 	.word	index@(_Z4scanPii)
        /*0008*/ 	.word	0x0000000a


	//----- nvinfo : EIATTR_FRAME_SIZE
	.align		4
.L_1:
        /*000c*/ 	.byte	0x04, 0x11
        /*000e*/ 	.short	(.L_3 - .L_2)
	.align		4
.L_2:
        /*0010*/ 	.word	index@(_Z4scanPii)
        /*0014*/ 	.word	0x00000000


	//----- nvinfo : EIATTR_REGCOUNT
	.align		4
.L_3:
        /*0018*/ 	.byte	0x04, 0x2f
        /*001a*/ 	.short	(.L_5 - .L_4)
	.align		4
.L_4:
        /*001c*/ 	.word	index@(_Z11init_bucketPiS_ii)
        /*0020*/ 	.word	0x0000000a


	//----- nvinfo : EIATTR_FRAME_SIZE
	.align		4
.L_5:
        /*0024*/ 	.byte	0x04, 0x11
        /*0026*/ 	.short	(.L_7 - .L_6)
	.align		4
.L_6:
        /*0028*/ 	.word	index@(_Z11init_bucketPiS_ii)
        /*002c*/ 	.word	0x00000000


	//----- nvinfo : EIATTR_REGCOUNT
	.align		4
.L_7:
        /*0030*/ 	.byte	0x04, 0x2f
        /*0032*/ 	.short	(.L_9 - .L_8)
	.align		4
.L_8:
        /*0034*/ 	.word	index@(_Z9reset_keyPiS_ii)
        /*0038*/ 	.word	0x0000000a


	//----- nvinfo : EIATTR_FRAME_SIZE
	.align		4
.L_9:
        /*003c*/ 	.byte	0x04, 0x11
        /*003e*/ 	.short	(.L_11 - .L_10)
	.align		4
.L_10:
        /*0040*/ 	.word	index@(_Z9reset_keyPiS_ii)
        /*0044*/ 	.word	0x00000000


	//----- nvinfo : EIATTR_MIN_STACK_SIZE
	.align		4
.L_11:
        /*0048*/ 	.byte	0x04, 0x12
        /*004a*/ 	.short	(.L_13 - .L_12)
	.align		4
.L_12:
        /*004c*/ 	.word	index@(_Z9reset_keyPiS_ii)
        /*0050*/ 	.word	0x00000000


	//----- nvinfo : EIATTR_MIN_STACK_SIZE
	.align		4
.L_13:
        /*0054*/ 	.byte	0x04, 0x12
        /*0056*/ 	.short	(.L_15 - .L_14)
	.align		4
.L_14:
        /*0058*/ 	.word	index@(_Z11init_bucketPiS_ii)
        /*005c*/ 	.word	0x00000000


	//----- nvinfo : EIATTR_MIN_STACK_SIZE
	.align		4
.L_15:
        /*0060*/ 	.byte	0x04, 0x12
        /*0062*/ 	.short	(.L_17 - .L_16)
	.align		4
.L_16:
        /*0064*/ 	.word	index@(_Z4scanPii)
        /*0068*/ 	.word	0x00000000
.L_17:


//--------------------- .nv.compat                --------------------------
	.section	.nv.compat,"",@"SHT_CUDA_COMPAT_INFO"
	.align	4
        /*0000*/ 	.byte	0x02, 0x09, 0x00, 0x00, 0x02, 0x02, 0x01, 0x00, 0x02, 0x05, 0x05, 0x00, 0x03, 0x07, 0x01, 0x01
        /*0010*/ 	.byte	0x02, 0x03, 0x00, 0x00, 0x02, 0x06, 0x01, 0x00, 0x04, 0x0b, 0x08, 0x00, 0x09, 0x00, 0x00, 0x00
        /*0020*/ 	.byte	0x00, 0x00, 0x00, 0x00


//--------------------- .nv.info._Z9reset_keyPiS_ii --------------------------
	.section	.nv.info._Z9reset_keyPiS_ii,"",@"SHT_CUDA_INFO"
	.sectionflags	@""
	.align	4


	//----- nvinfo : EIATTR_CUDA_API_VERSION
	.align		4
        /*0000*/ 	.byte	0x04, 0x37
        /*0002*/ 	.short	(.L_19 - .L_18)
.L_18:
        /*0004*/ 	.word	0x00000082


	//----- nvinfo : EIATTR_KPARAM_INFO
	.align		4
.L_19:
        /*0008*/ 	.byte	0x04, 0x17
        /*000a*/ 	.short	(.L_21 - .L_20)
.L_20:
        /*000c*/ 	.word	0x00000000
        /*0010*/ 	.short	0x0003
        /*0012*/ 	.short	0x0014
        /*0014*/ 	.byte	0x00, 0xf0, 0x11, 0x00


	//----- nvinfo : EIATTR_KPARAM_INFO
	.align		4
.L_21:
        /*0018*/ 	.byte	0x04, 0x17
        /*001a*/ 	.short	(.L_23 - .L_22)
.L_22:
        /*001c*/ 	.word	0x00000000
        /*0020*/ 	.short	0x0002
        /*0022*/ 	.short	0x0010
        /*0024*/ 	.byte	0x00, 0xf0, 0x11, 0x00


	//----- nvinfo : EIATTR_KPARAM_INFO
	.align		4
.L_23:
        /*0028*/ 	.byte	0x04, 0x17
        /*002a*/ 	.short	(.L_25 - .L_24)
.L_24:
        /*002c*/ 	.word	0x00000000
        /*0030*/ 	.short	0x0001
        /*0032*/ 	.short	0x0008
        /*0034*/ 	.byte	0x00, 0xf5, 0x21, 0x00


	//----- nvinfo : EIATTR_KPARAM_INFO
	.align		4
.L_25:
        /*0038*/ 	.byte	0x04, 0x17
        /*003a*/ 	.short	(.L_27 - .L_26)
.L_26:
        /*003c*/ 	.word	0x00000000
        /*0040*/ 	.short	0x0000
        /*0042*/ 	.short	0x0000
        /*0044*/ 	.byte	0x00, 0xf5, 0x21, 0x00


	//----- nvinfo : EIATTR_SPARSE_MMA_MASK
	.align		4
.L_27:
        /*0048*/ 	.byte	0x03, 0x50
        /*004a*/ 	.short	0x0000


	//----- nvinfo : EIATTR_MAXREG_COUNT
	.align		4
        /*004c*/ 	.byte	0x03, 0x1b
        /*004e*/ 	.short	0x00ff


	//----- nvinfo : EIATTR_MERCURY_ISA_VERSION
	.align		4
        /*0050*/ 	.byte	0x03, 0x5f
        /*0052*/ 	.short	0x0101


	//----- nvinfo : EIATTR_VRC_CTA_INIT_COUNT
	.align		4
        /*0054*/ 	.byte	0x02, 0x4a
	.zero		1
	.zero		1


	//----- nvinfo : EIATTR_EXIT_INSTR_OFFSETS
	.align		4
        /*0058*/ 	.byte	0x04, 0x1c
        /*005a*/ 	.short	(.L_29 - .L_28)


	//   ....[0]....
.L_28:
        /*005c*/ 	.word	0x000000d0


	//   ....[1]....
        /*0060*/ 	.word	0x00000150


	//----- nvinfo : EIATTR_CBANK_PARAM_SIZE
	.align		4
.L_29:
        /*0064*/ 	.byte	0x03, 0x19
        /*0066*/ 	.short	0x0018


	//----- nvinfo : EIATTR_PARAM_CBANK
	.align		4
        /*0068*/ 	.byte	0x04, 0x0a
        /*006a*/ 	.short	(.L_31 - .L_30)
	.align		4
.L_30:
        /*006c*/ 	.word	index@(.nv.constant0._Z9reset_keyPiS_ii)
        /*0070*/ 	.short	0x0380
        /*0072*/ 	.short	0x0018


	//----- nvinfo : EIATTR_SW_WAR
	.align		4
.L_31:
        /*0074*/ 	.byte	0x04, 0x36
        /*0076*/ 	.short	(.L_33 - .L_32)
.L_32:
        /*0078*/ 	.word	0x00000008
.L_33:


//--------------------- .nv.info._Z11init_bucketPiS_ii --------------------------
	.section	.nv.info._Z11init_bucketPiS_ii,"",@"SHT_CUDA_INFO"
	.sectionflags	@""
	.align	4


	//----- nvinfo : EIATTR_CUDA_API_VERSION
	.align		4
        /*0000*/ 	.byte	0x04, 0x37
        /*0002*/ 	.short	(.L_35 - .L_34)
.L_34:
        /*0004*/ 	.word	0x00000082


	//----- nvinfo : EIATTR_KPARAM_INFO
	.align		4
.L_35:
        /*0008*/ 	.byte	0x04, 0x17
        /*000a*/ 	.short	(.L_37 - .L_36)
.L_36:
        /*000c*/ 	.word	0x00000000
        /*0010*/ 	.short	0x0003
        /*0012*/ 	.short	0x0014
        /*0014*/ 	.byte	0x00, 0xf0, 0x11, 0x00


	//----- nvinfo : EIATTR_KPARAM_INFO
	.align		4
.L_37:
        /*0018*/ 	.byte	0x04, 0x17
        /*001a*/ 	.short	(.L_39 - .L_38)
.L_38:
        /*001c*/ 	.word	0x00000000
        /*0020*/ 	.short	0x0002
        /*0022*/ 	.short	0x0010
        /*0024*/ 	.byte	0x00, 0xf0, 0x11, 0x00


	//----- nvinfo : EIATTR_KPARAM_INFO
	.align		4
.L_39:
        /*0028*/ 	.byte	0x04, 0x17
        /*002a*/ 	.short	(.L_41 - .L_40)
.L_40:
        /*002c*/ 	.word	0x00000000
        /*0030*/ 	.short	0x0001
        /*0032*/ 	.short	0x0008
        /*0034*/ 	.byte	0x00, 0xf5, 0x21, 0x00


	//----- nvinfo : EIATTR_KPARAM_INFO
	.align		4
.L_41:
        /*0038*/ 	.byte	0x04, 0x17
        /*003a*/ 	.short	(.L_43 - .L_42)
.L_42:
        /*003c*/ 	.word	0x00000000
        /*0040*/ 	.short	0x0000
        /*0042*/ 	.short	0x0000
        /*0044*/ 	.byte	0x00, 0xf5, 0x21, 0x00


	//----- nvinfo : EIATTR_SPARSE_MMA_MASK
	.align		4
.L_43:
        /*0048*/ 	.byte	0x03, 0x50
        /*004a*/ 	.short	0x0000


	//----- nvinfo : EIATTR_MAXREG_COUNT
	.align		4
        /*004c*/ 	.byte	0x03, 0x1b
        /*004e*/ 	.short	0x00ff


	//----- nvinfo : EIATTR_MERCURY_ISA_VERSION
	.align		4
        /*0050*/ 	.byte	0x03, 0x5f
        /*0052*/ 	.short	0x0101


	//----- nvinfo : EIATTR_VRC_CTA_INIT_COUNT
	.align		4
        /*0054*/ 	.byte	0x02, 0x4a
	.zero		1
	.zero		1


	//----- nvinfo : EIATTR_EXIT_INSTR_OFFSETS
	.align		4
        /*0058*/ 	.byte	0x04, 0x1c
        /*005a*/ 	.short	(.L_45 - .L_44)


	//   ....[0]....
.L_44:
        /*005c*/ 	.word	0x000000d0


	//   ....[1]....
        /*0060*/ 	.word	0x00000150


	//----- nvinfo : EIATTR_CBANK_PARAM_SIZE
	.align		4
.L_45:
        /*0064*/ 	.byte	0x03, 0x19
        /*0066*/ 	.short	0x0018


	//----- nvinfo : EIATTR_PARAM_CBANK
	.align		4
        /*0068*/ 	.byte	0x04, 0x0a
        /*006a*/ 	.short	(.L_47 - .L_46)
	.align		4
.L_46:
        /*006c*/ 	.word	index@(.nv.constant0._Z11init_bucketPiS_ii)
        /*0070*/ 	.short	0x0380
        /*0072*/ 	.short	0x0018


	//----- nvinfo : EIATTR_SW_WAR
	.align		4
.L_47:
        /*0074*/ 	.byte	0x04, 0x36
        /*0076*/ 	.short	(.L_49 - .L_48)
.L_48:
        /*0078*/ 	.word	0x00000008
.L_49:


//--------------------- .nv.info._Z4scanPii       --------------------------
	.section	.nv.info._Z4scanPii,"",@"SHT_CUDA_INFO"
	.sectionflags	@""
	.align	4


	//----- nvinfo : EIATTR_CUDA_API_VERSION
	.align		4
        /*0000*/ 	.byte	0x04, 0x37
        /*0002*/ 	.short	(.L_51 - .L_50)
.L_50:
        /*0004*/ 	.word	0x00000082


	//----- nvinfo : EIATTR_KPARAM_INFO
	.align		4
.L_51:
        /*0008*/ 	.byte	0x04, 0x17
        /*000a*/ 	.short	(.L_53 - .L_52)
.L_52:
        /*000c*/ 	.word	0x00000000
        /*0010*/ 	.short	0x0001
        /*0012*/ 	.short	0x0008
        /*0014*/ 	.byte	0x00, 0xf0, 0x11, 0x00


	//----- nvinfo : EIATTR_KPARAM_INFO
	.align		4
.L_53:
        /*0018*/ 	.byte	0x04, 0x17
        /*001a*/ 	.short	(.L_55 - .L_54)
.L_54:
        /*001c*/ 	.word	0x00000000
        /*0020*/ 	.short	0x0000
        /*0022*/ 	.short	0x0000
        /*0024*/ 	.byte	0x00, 0xf5, 0x21, 0x00


	//----- nvinfo : EIATTR_SPARSE_MMA_MASK
	.align		4
.L_55:
        /*0028*/ 	.byte	0x03, 0x50
        /*002a*/ 	.short	0x0000


	//----- nvinfo : EIATTR_MAXREG_COUNT
	.align		4
        /*002c*/ 	.byte	0x03, 0x1b
        /*002e*/ 	.short	0x00ff


	//----- nvinfo : EIATTR_NUM_BARRIERS
	.align		4
        /*0030*/ 	.byte	0x02, 0x4c
        /*0032*/ 	.byte	0x01
	.zero		1


	//----- nvinfo : EIATTR_MERCURY_ISA_VERSION
	.align		4
        /*0034*/ 	.byte	0x03, 0x5f
        /*0036*/ 	.short	0x0101


	//----- nvinfo : EIATTR_VRC_CTA_INIT_COUNT
	.align		4
        /*0038*/ 	.byte	0x02, 0x4a
	.zero		1
	.zero		1


	//----- nvinfo : EIATTR_EXIT_INSTR_OFFSETS
	.align		4
        /*003c*/ 	.byte	0x04, 0x1c
        /*003e*/ 	.short	(.L_57 - .L_56)


	//   ....[0]....
.L_56:
        /*0040*/ 	.word	0x00000050


	//   ....[1]....
        /*0044*/ 	.word	0x00000220


	//----- nvinfo : EIATTR_CRS_STACK_SIZE
	.align		4
.L_57:
        /*0048*/ 	.byte	0x04, 0x1e
        /*004a*/ 	.short	(.L_59 - .L_58)
.L_58:
        /*004c*/ 	.word	0x00000000


	//----- nvinfo : EIATTR_CBANK_PARAM_SIZE
	.align		4
.L_59:
        /*0050*/ 	.byte	0x03, 0x19
        /*0052*/ 	.short	0x000c


	//----- nvinfo : EIATTR_PARAM_CBANK
	.align		4
        /*0054*/ 	.byte	0x04, 0x0a
        /*0056*/ 	.short	(.L_61 - .L_60)
	.align		4
.L_60:
        /*0058*/ 	.word	index@(.nv.constant0._Z4scanPii)
        /*005c*/ 	.short	0x0380
        /*005e*/ 	.short	0x000c


	//----- nvinfo : EIATTR_SW_WAR
	.align		4
.L_61:
        /*0060*/ 	.byte	0x04, 0x36
        /*0062*/ 	.short	(.L_63 - .L_62)
.L_62:
        /*0064*/ 	.word	0x00000008
.L_63:


//--------------------- .nv.callgraph             --------------------------
	.section	.nv.callgraph,"",@"SHT_CUDA_CALLGRAPH"
	.align	4
	.sectionentsize	8
	.align		4
        /*0000*/ 	.word	0x00000000
	.align		4
        /*0004*/ 	.word	0xffffffff
	.align		4
        /*0008*/ 	.word	0x00000000
	.align		4
        /*000c*/ 	.word	0xfffffffe
	.align		4
        /*0010*/ 	.word	0x00000000
	.align		4
        /*0014*/ 	.word	0xfffffffd
	.align		4
        /*0018*/ 	.word	0x00000000
	.align		4
        /*001c*/ 	.word	0xfffffffc


//--------------------- .text._Z9reset_keyPiS_ii  --------------------------
	.section	.text._Z9reset_keyPiS_ii,"ax",@progbits
	.align	128
        .global         _Z9reset_keyPiS_ii
        .type           _Z9reset_keyPiS_ii,@function
        .size           _Z9reset_keyPiS_ii,(.L_x_6 - _Z9reset_keyPiS_ii)
        .other          _Z9reset_keyPiS_ii,@"STO_CUDA_ENTRY STV_DEFAULT"
_Z9reset_keyPiS_ii:
.text._Z9reset_keyPiS_ii:
[----:B------:R-:W-:Y:S01]  /*0000*/  LDC R1, c[0x0][0x37c] ;  /* 0x0000df00ff017b82 */ /* 0x000fe20000000800 */
[----:B------:R-:W0:Y:S07]  /*0010*/  S2R R0, SR_TID.X ;  /* 0x0000000000007919 */ /* 0x000e2e0000002100 */
[----:B------:R-:W0:Y:S01]  /*0020*/  S2UR UR4, SR_CTAID.X ;  /* 0x00000000000479c3 */ /* 0x000e220000002500 */
[----:B------:R-:W1:Y:S01]  /*0030*/  LDCU UR5, c[0x0][0x390] ;  /* 0x00007200ff0577ac */ /* 0x000e620008000800 */
[----:B------:R-:W2:Y:S06]  /*0040*/  LDCU UR6, c[0x0][0x394] ;  /* 0x00007280ff0677ac */ /* 0x000eac0008000800 */
[----:B------:R-:W0:Y:S02]  /*0050*/  LDC R5, c[0x0][0x360] ;  /* 0x0000d800ff057b82 */ /* 0x000e240000000800 */
[----:B0-----:R-:W-:-:S05]  /*0060*/  IMAD R5, R5, UR4, R0 ;  /* 0x0000000405057c24 */ /* 0x001fca000f8e0200 */
[C---:B-1----:R-:W-:Y:S01]  /*0070*/  ISETP.GE.AND P0, PT, R5.reuse, UR5, PT ;  /* 0x0000000505007c0c */ /* 0x042fe2000bf06270 */
[----:B------:R-:W0:Y:S01]  /*0080*/  LDCU.64 UR4, c[0x0][0x358] ;  /* 0x00006b00ff0477ac */ /* 0x000e220008000a00 */
[----:B--2---:R-:W-:-:S11]  /*0090*/  ISETP.GE.AND P1, PT, R5, UR6, PT ;  /* 0x0000000605007c0c */ /* 0x004fd6000bf26270 */
[----:B------:R-:W1:Y:S02]  /*00a0*/  @!P0 LDC.64 R2, c[0x0][0x380] ;  /* 0x0000e000ff028b82 */ /* 0x000e640000000a00 */
[----:B-1----:R-:W-:-:S05]  /*00b0*/  @!P0 IMAD.WIDE R2, R5, 0x4, R2 ;  /* 0x0000000405028825 */ /* 0x002fca00078e0202 */
[----:B0-----:R0:W-:Y:S01]  /*00c0*/  @!P0 STG.E desc[UR4][R2.64], RZ ;  /* 0x000000ff02008986 */ /* 0x0011e2000c101904 */
[----:B------:R-:W-:Y:S05]  /*00d0*/  @P1 EXIT ;  /* 0x000000000000194d */ /* 0x000fea0003800000 */
[----:B0-----:R-:W0:Y:S02]  /*00e0*/  LDC.64 R2, c[0x0][0x388] ;  /* 0x0000e200ff027b82 */ /* 0x001e240000000a00 */
[----:B0-----:R-:W-:-:S06]  /*00f0*/  IMAD.WIDE R2, R5, 0x4, R2 ;  /* 0x0000000405027825 */ /* 0x001fcc00078e0202 */
[----:B------:R-:W0:Y:S01]  /*0100*/  LDC.64 R4, c[0x0][0x380] ;  /* 0x0000e000ff047b82 */ /* 0x000e220000000a00 */
[----:B------:R-:W0:Y:S01]  /*0110*/  LDG.E R3, desc[UR4][R2.64] ;  /* 0x0000000402037981 */ /* 0x000e22000c1e1900 */
[----:B------:R-:W-:Y:S02]  /*0120*/  HFMA2 R7, -RZ, RZ, 0, 5.9604644775390625e-08 ;  /* 0x00000001ff077431 */ /* 0x000fe400000001ff */
[----:B0-----:R-:W-:-:S05]  /*0130*/  IMAD.WIDE R4, R3, 0x4, R4 ;  /* 0x0000000403047825 */ /* 0x001fca00078e0204 */
[----:B------:R-:W-:Y:S01]  /*0140*/  REDG.E.ADD.STRONG.GPU desc[UR4][R4.64], R7 ;  /* 0x000000070400798e */ /* 0x000fe2000c12e104 */
[----:B------:R-:W-:Y:S05]  /*0150*/  EXIT ;  /* 0x000000000000794d */ /* 0x000fea0003800000 */
.L_x_0:
[----:B------:R-:W-:-:S00]  /*0160*/  BRA `(.L_x_0) ;  /* 0xfffffffc00fc7947 */ /* 0x000fc0000383ffff */
[----:B------:R-:W-:-:S00]  /*0170*/  NOP ;  /* 0x0000000000007918 */ /* 0x000fc00000000000 */
        /* <DEDUP_REMOVED lines=8> */
.L_x_6:


//--------------------- .text._Z11init_bucketPiS_ii --------------------------
	.section	.text._Z11init_bucketPiS_ii,"ax",@progbits
	.align	128
        .global         _Z11init_bucketPiS_ii
        .type           _Z11init_bucketPiS_ii,@function
        .size           _Z11init_bucketPiS_ii,(.L_x_7 - _Z11init_bucketPiS_ii)
        .other          _Z11init_bucketPiS_ii,@"STO_CUDA_ENTRY STV_DEFAULT"
_Z11init_bucketPiS_ii:
.text._Z11init_bucketPiS_ii:
        /* <DEDUP_REMOVED lines=22> */
.L_x_1:
        /* <DEDUP_REMOVED lines=10> */
.L_x_7:


//--------------------- .text._Z4scanPii          --------------------------
	.section	.text._Z4scanPii,"ax",@progbits
	.align	128
        .global         _Z4scanPii
        .type           _Z4scanPii,@function
        .size           _Z4scanPii,(.L_x_8 - _Z4scanPii)
        .other          _Z4scanPii,@"STO_CUDA_ENTRY STV_DEFAULT"
_Z4scanPii:
.text._Z4scanPii:
[----:B------:R-:W-:Y:S08]  /*0000*/  LDC R1, c[0x0][0x37c] ;  /* 0x0000df00ff017b82 */ /* 0x000ff00000000800 */
[----:B------:R-:W0:Y:S08]  /*0010*/  LDC R0, c[0x0][0x388] ;  /* 0x0000e200ff007b82 */ /* 0x000e300000000800 */
[----:B------:R-:W1:Y:S01]  /*0020*/  S2UR UR6, SR_CTAID.X ;  /* 0x00000000000679c3 */ /* 0x000e620000002500 */
[----:B0-----:R-:W-:-:S02]  /*0030*/  ISETP.GE.AND P0, PT, R0, 0x2, PT ;  /* 0x000000020000780c */ /* 0x001fc40003f06270 */
[----:B------:R-:W0:Y:S11]  /*0040*/  S2R R0, SR_TID.X ;  /* 0x0000000000007919 */ /* 0x000e360000002100 */
[----:B-1----:R-:W-:Y:S05]  /*0050*/  @!P0 EXIT ;  /* 0x000000000000894d */ /* 0x002fea0003800000 */
[----:B------:R-:W1:Y:S01]  /*0060*/  S2UR UR5, SR_CgaCtaId ;  /* 0x00000000000579c3 */ /* 0x000e620000008800 */
[----:B------:R-:W-:Y:S01]  /*0070*/  UMOV UR4, 0x400 ;  /* 0x0000040000047882 */ /* 0x000fe20000000000 */
[----:B------:R-:W2:Y:S01]  /*0080*/  LDCU.64 UR8, c[0x0][0x358] ;  /* 0x00006b00ff0877ac */ /* 0x000ea20008000a00 */
[----:B------:R-:W3:Y:S05]  /*0090*/  LDCU UR7, c[0x0][0x388] ;  /* 0x00007100ff0777ac */ /* 0x000eea0008000800 */
[----:B------:R-:W0:Y:S08]  /*00a0*/  LDC R5, c[0x0][0x360] ;  /* 0x0000d800ff057b82 */ /* 0x000e300000000800 */
[----:B------:R-:W4:Y:S01]  /*00b0*/  LDC.64 R2, c[0x0][0x380] ;  /* 0x0000e000ff027b82 */ /* 0x000f220000000a00 */
[----:B-1----:R-:W-:-:S03]  /*00c0*/  ULEA UR4, UR5, UR4, 0x18 ;  /* 0x0000000405047291 */ /* 0x002fc6000f8ec0ff */
[----:B------:R-:W-:Y:S01]  /*00d0*/  UMOV UR5, 0x1 ;  /* 0x0000000100057882 */ /* 0x000fe20000000000 */
[----:B0-----:R-:W-:-:S05]  /*00e0*/  IMAD R5, R5, UR6, R0 ;  /* 0x0000000605057c24 */ /* 0x001fca000f8e0200 */
[C---:B------:R-:W-:Y:S01]  /*00f0*/  LEA R0, R5.reuse, UR4, 0x2 ;  /* 0x0000000405007c11 */ /* 0x040fe2000f8e10ff */
[----:B--234-:R-:W-:-:S07]  /*0100*/  IMAD.WIDE R2, R5, 0x4, R2 ;  /* 0x0000000405027825 */ /* 0x01cfce00078e0202 */
.L_x_4:
[----:B01----:R-:W2:Y:S01]  /*0110*/  LDG.E R7, desc[UR8][R2.64] ;  /* 0x0000000802077981 */ /* 0x003ea2000c1e1900 */
[----:B------:R-:W-:Y:S01]  /*0120*/  ISETP.GE.AND P0, PT, R5, UR5, PT ;  /* 0x0000000505007c0c */ /* 0x000fe2000bf06270 */
[----:B------:R-:W-:Y:S02]  /*0130*/  BSSY.RECONVERGENT B0, `(.L_x_2) ;  /* 0x000000a000007945 */ /* 0x000fe40003800200 */
[----:B--2---:R0:W-:Y:S01]  /*0140*/  STS [R0], R7 ;  /* 0x0000000700007388 */ /* 0x0041e20000000800 */
[----:B------:R-:W-:Y:S09]  /*0150*/  BAR.SYNC.DEFER_BLOCKING 0x0 ;  /* 0x0000000000007b1d */ /* 0x000ff20000010000 */
[----:B------:R-:W-:Y:S05]  /*0160*/  @!P0 BRA `(.L_x_3) ;  /* 0x0000000000188947 */ /* 0x000fea0003800000 */
[----:B0-----:R-:W2:Y:S01]  /*0170*/  LDG.E R7, desc[UR8][R2.64] ;  /* 0x0000000802077981 */ /* 0x001ea2000c1e1900 */
[----:B------:R-:W-:-:S05]  /*0180*/  VIADD R4, R5, -UR5 ;  /* 0x8000000505047c36 */ /* 0x000fca0008000000 */
[----:B------:R-:W-:-:S06]  /*0190*/  LEA R4, R4, UR4, 0x2 ;  /* 0x0000000404047c11 */ /* 0x000fcc000f8e10ff */
[----:B------:R-:W2:Y:S02]  /*01a0*/  LDS R4, [R4] ;  /* 0x0000000004047984 */ /* 0x000ea40000000800 */
[----:B--2---:R-:W-:-:S05]  /*01b0*/  IMAD.IADD R7, R4, 0x1, R7 ;  /* 0x0000000104077824 */ /* 0x004fca00078e0207 */
[----:B------:R1:W-:Y:S02]  /*01c0*/  STG.E desc[UR8][R2.64], R7 ;  /* 0x0000000702007986 */ /* 0x0003e4000c101908 */
.L_x_3:
[----:B------:R-:W-:Y:S05]  /*01d0*/  BSYNC.RECONVERGENT B0 ;  /* 0x0000000000007941 */ /* 0x000fea0003800200 */
.L_x_2:
[----:B------:R-:W-:Y:S01]  /*01e0*/  BAR.SYNC.DEFER_BLOCKING 0x0 ;  /* 0x0000000000007b1d */ /* 0x000fe20000010000 */
[----:B------:R-:W-:-:S04]  /*01f0*/  USHF.L.U32 UR5, UR5, 0x1, URZ ;  /* 0x0000000105057899 */ /* 0x000fc800080006ff */
[----:B------:R-:W-:-:S09]  /*0200*/  UISETP.GE.AND UP0, UPT, UR5, UR7, UPT ;  /* 0x000000070500728c */ /* 0x000fd2000bf06270 */
[----:B------:R-:W-:Y:S05]  /*0210*/  BRA.U !UP0, `(.L_x_4) ;  /* 0xfffffffd08bc7547 */ /* 0x000fea000b83ffff */
[----:B------:R-:W-:Y:S05]  /*0220*/  EXIT ;  /* 0x000000000000794d */ /* 0x000fea0003800000 */
.L_x_5:
        /* <DEDUP_REMOVED lines=13> */
.L_x_8:


//--------------------- .nv.shared._Z9reset_keyPiS_ii --------------------------
	.section	.nv.shared._Z9reset_keyPiS_ii,"aw",@nobits
	.sectionflags	@""
	.align	16
	.zero		1024


//--------------------- .nv.shared.reserved.0     --------------------------
	.section	.nv.shared.reserved.0,"aw",@nobits
	.weak		__nv_reservedSMEM_offset_0_alias
	.size		__nv_reservedSMEM_offset_0_alias, 0, 64
	.other		__nv_reservedSMEM_offset_0_alias,@"STO_CUDA_RESERVED_SHARED STV_DEFAULT"
__nv_reservedSMEM_offset_0_alias:
	.zero		0
	.zero		64


//--------------------- .nv.shared._Z11init_bucketPiS_ii --------------------------
	.section	.nv.shared._Z11init_bucketPiS_ii,"aw",@nobits
	.sectionflags	@""
	.align	16
	.zero		1024


//--------------------- .nv.shared._Z4scanPii     --------------------------
	.section	.nv.shared._Z4scanPii,"aw",@nobits
	.sectionflags	@""
	.align	16
	.zero		1024


//--------------------- .nv.constant0._Z9reset_keyPiS_ii --------------------------
	.section	.nv.constant0._Z9reset_keyPiS_ii,"a",@progbits
	.sectionflags	@""
	.align	4
.nv.constant0._Z9reset_keyPiS_ii:
	.zero		920


//--------------------- .nv.constant0._Z11init_bucketPiS_ii --------------------------
	.section	.nv.constant0._Z11init_bucketPiS_ii,"a",@progbits
	.sectionflags	@""
	.align	4
.nv.constant0._Z11init_bucketPiS_ii:
	.zero		920


//--------------------- .nv.constant0._Z4scanPii  --------------------------
	.section	.nv.constant0._Z4scanPii,"a",@progbits
	.sectionflags	@""
	.align	4
.nv.constant0._Z4scanPii:
	.zero		908


//--------------------- SYMBOLS --------------------------

	.type		.nv.reservedSmem.offset0,@object
	.size		.nv.reservedSmem.offset0,0x4
	.type		.nv.reservedSmem.cap,@object
	.size		.nv.reservedSmem.cap,0x4
